//
// Generated by NVIDIA NVVM Compiler
//
// Compiler Build ID: CL-36424714
// Cuda compilation tools, release 13.0, V13.0.88
// Based on NVVM 20.0.0
//

.version 9.0
.target sm_100
.address_size 64

	// .globl	_Z9reduce_v3ILi128EEvPfS0_
// _ZZ9reduce_v3ILi128EEvPfS0_E4smem has been demoted

.visible .entry _Z9reduce_v3ILi128EEvPfS0_(
	.param .u64 .ptr .align 1 _Z9reduce_v3ILi128EEvPfS0__param_0,
	.param .u64 .ptr .align 1 _Z9reduce_v3ILi128EEvPfS0__param_1
)
{
	.reg .pred 	%p<5>;
	.reg .b32 	%r<15>;
	.reg .b32 	%f<8>;
	.reg .b64 	%rd<11>;
	// demoted variable
	.shared .align 4 .b8 _ZZ9reduce_v3ILi128EEvPfS0_E4smem[512];
	ld.param.u64 	%rd2, [_Z9reduce_v3ILi128EEvPfS0__param_0];
	ld.param.u64 	%rd1, [_Z9reduce_v3ILi128EEvPfS0__param_1];
	cvta.to.global.u64 	%rd3, %rd2;
	mov.u32 	%r1, %tid.x;
	mov.u32 	%r2, %ctaid.x;
	shl.b32 	%r7, %r2, 8;
	add.s32 	%r8, %r7, %r1;
	mul.wide.u32 	%rd4, %r8, 4;
	add.s64 	%rd5, %rd3, %rd4;
	ld.global.f32 	%f1, [%rd5];
	add.s32 	%r9, %r8, 128;
	mul.wide.u32 	%rd6, %r9, 4;
	add.s64 	%rd7, %rd3, %rd6;
	ld.global.f32 	%f2, [%rd7];
	add.f32 	%f3, %f1, %f2;
	shl.b32 	%r10, %r1, 2;
	mov.u32 	%r11, _ZZ9reduce_v3ILi128EEvPfS0_E4smem;
	add.s32 	%r3, %r11, %r10;
	st.shared.f32 	[%r3], %f3;
	bar.sync 	0;
	mov.u32 	%r14, %ntid.x;
	setp.lt.u32 	%p1, %r14, 2;
	@%p1 bra 	$L__BB0_4;
$L__BB0_1:
	shr.u32 	%r6, %r14, 1;
	setp.ge.u32 	%p2, %r1, %r6;
	@%p2 bra 	$L__BB0_3;
	shl.b32 	%r12, %r6, 2;
	add.s32 	%r13, %r3, %r12;
	ld.shared.f32 	%f4, [%r13];
	ld.shared.f32 	%f5, [%r3];
	add.f32 	%f6, %f4, %f5;
	st.shared.f32 	[%r3], %f6;
$L__BB0_3:
	bar.sync 	0;
	setp.gt.u32 	%p3, %r14, 3;
	mov.u32 	%r14, %r6;
	@%p3 bra 	$L__BB0_1;
$L__BB0_4:
	setp.ne.s32 	%p4, %r1, 0;
	@%p4 bra 	$L__BB0_6;
	ld.shared.f32 	%f7, [_ZZ9reduce_v3ILi128EEvPfS0_E4smem];
	cvta.to.global.u64 	%rd8, %rd1;
	mul.wide.u32 	%rd9, %r2, 4;
	add.s64 	%rd10, %rd8, %rd9;
	st.global.f32 	[%rd10], %f7;
$L__BB0_6:
	ret;

}


// ===== COMPILED SASS (sm_100) =====

	.target	sm_100

	.elftype	@"ET_EXEC"


//--------------------- .note.nv.tkinfo           --------------------------
	.section	.note.nv.tkinfo,"",@"SHT_NOTE"
	.sectionflags	@"SHF_NOTE_NV_TKINFO"
	.tkinfo
        /*0018*/ 	.word	0x00000002
        /*0030*/ 	.string	""
        /*0030*/ 	.string	"ptxas"
        /*0030*/ 	.string	"Cuda compilation tools, release 13.0, V13.0.88"
        /*0030*/ 	.string	"Build cuda_13.0.r13.0/compiler.36424714_0"
        /*0030*/ 	.string	"-arch sm_100 -m 64 "



//--------------------- .note.nv.cuinfo           --------------------------
	.section	.note.nv.cuinfo,"",@"SHT_NOTE"
	.sectionflags	@"SHF_NOTE_NV_CUINFO"
        /*0018*/ 	.short	0x0002
        /*001a*/ 	.short	0x0064
        /*001c*/ 	.short	0x0082
	.zero		2


//--------------------- .nv.info                  --------------------------
	.section	.nv.info,"",@"SHT_CUDA_INFO"
	.align	4


	//----- nvinfo : EIATTR_REGCOUNT
	.align		4
        /*0000*/ 	.byte	0x04, 0x2f
        /*0002*/ 	.short	(.L_1 - .L_0)
	.align		4
.L_0:
        /*0004*/ 	.word	index@(_Z9reduce_v3ILi128EEvPfS0_)
        /*0008*/ 	.word	0x0000000c


	//----- nvinfo : EIATTR_FRAME_SIZE
	.align		4
.L_1:
        /*000c*/ 	.byte	0x04, 0x11
        /*000e*/ 	.short	(.L_3 - .L_2)
	.align		4
.L_2:
        /*0010*/ 	.word	index@(_Z9reduce_v3ILi128EEvPfS0_)
        /*0014*/ 	.word	0x00000000


	//----- nvinfo : EIATTR_MIN_STACK_SIZE
	.align		4
.L_3:
        /*0018*/ 	.byte	0x04, 0x12
        /*001a*/ 	.short	(.L_5 - .L_4)
	.align		4
.L_4:
        /*001c*/ 	.word	index@(_Z9reduce_v3ILi128EEvPfS0_)
        /*0020*/ 	.word	0x00000000
.L_5:


//--------------------- .nv.compat                --------------------------
	.section	.nv.compat,"",@"SHT_CUDA_COMPAT_INFO"
	.align	4
        /*0000*/ 	.byte	0x02, 0x09, 0x00, 0x00, 0x02, 0x02, 0x01, 0x00, 0x02, 0x05, 0x05, 0x00, 0x03, 0x07, 0x01, 0x01
        /*0010*/ 	.byte	0x02, 0x03, 0x00, 0x00, 0x02, 0x06, 0x01, 0x00, 0x04, 0x0b, 0x08, 0x00, 0x09, 0x00, 0x00, 0x00
        /*0020*/ 	.byte	0x00, 0x00, 0x00, 0x00


//--------------------- .nv.info._Z9reduce_v3ILi128EEvPfS0_ --------------------------
	.section	.nv.info._Z9reduce_v3ILi128EEvPfS0_,"",@"SHT_CUDA_INFO"
	.sectionflags	@""
	.align	4


	//----- nvinfo : EIATTR_CUDA_API_VERSION
	.align		4
        /*0000*/ 	.byte	0x04, 0x37
        /*0002*/ 	.short	(.L_7 - .L_6)
.L_6:
        /*0004*/ 	.word	0x00000082


	//----- nvinfo : EIATTR_KPARAM_INFO
	.align		4
.L_7:
        /*0008*/ 	.byte	0x04, 0x17
        /*000a*/ 	.short	(.L_9 - .L_8)
.L_8:
        /*000c*/ 	.word	0x00000000
        /*0010*/ 	.short	0x0001
        /*0012*/ 	.short	0x0008
        /*0014*/ 	.byte	0x00, 0xf5, 0x21, 0x00


	//----- nvinfo : EIATTR_KPARAM_INFO
	.align		4
.L_9:
        /*0018*/ 	.byte	0x04, 0x17
        /*001a*/ 	.short	(.L_11 - .L_10)
.L_10:
        /*001c*/ 	.word	0x00000000
        /*0020*/ 	.short	0x0000
        /*0022*/ 	.short	0x0000
        /*0024*/ 	.byte	0x00, 0xf5, 0x21, 0x00


	//----- nvinfo : EIATTR_SPARSE_MMA_MASK
	.align		4
.L_11:
        /*0028*/ 	.byte	0x03, 0x50
        /*002a*/ 	.short	0x0000


	//----- nvinfo : EIATTR_MAXREG_COUNT
	.align		4
        /*002c*/ 	.byte	0x03, 0x1b
        /*002e*/ 	.short	0x00ff


	//----- nvinfo : EIATTR_NUM_BARRIERS
	.align		4
        /*0030*/ 	.byte	0x02, 0x4c
        /*0032*/ 	.byte	0x01
	.zero		1


	//----- nvinfo : EIATTR_MERCURY_ISA_VERSION
	.align		4
        /*0034*/ 	.byte	0x03, 0x5f
        /*0036*/ 	.short	0x0101


	//----- nvinfo : EIATTR_VRC_CTA_INIT_COUNT
	.align		4
        /*0038*/ 	.byte	0x02, 0x4a
	.zero		1
	.zero		1


	//----- nvinfo : EIATTR_EXIT_INSTR_OFFSETS
	.align		4
        /*003c*/ 	.byte	0x04, 0x1c
        /*003e*/ 	.short	(.L_13 - .L_12)


	//   ....[0]....
.L_12:
        /*0040*/ 	.word	0x00000220


	//   ....[1]....
        /*0044*/ 	.word	0x000002a0


	//----- nvinfo : EIATTR_CBANK_PARAM_SIZE
	.align		4
.L_13:
        /*0048*/ 	.byte	0x03, 0x19
        /*004a*/ 	.short	0x0010


	//----- nvinfo : EIATTR_PARAM_CBANK
	.align		4
        /*004c*/ 	.byte	0x04, 0x0a
        /*004e*/ 	.short	(.L_15 - .L_14)
	.align		4
.L_14:
        /*0050*/ 	.word	index@(.nv.constant0._Z9reduce_v3ILi128EEvPfS0_)
        /*0054*/ 	.short	0x0380
        /*0056*/ 	.short	0x0010


	//----- nvinfo : EIATTR_SW_WAR
	.align		4
.L_15:
        /*0058*/ 	.byte	0x04, 0x36
        /*005a*/ 	.short	(.L_17 - .L_16)
.L_16:
        /*005c*/ 	.word	0x00000008
.L_17:


//--------------------- .nv.callgraph             --------------------------
	.section	.nv.callgraph,"",@"SHT_CUDA_CALLGRAPH"
	.align	4
	.sectionentsize	8
	.align		4
        /*0000*/ 	.word	0x00000000
	.align		4
        /*0004*/ 	.word	0xffffffff
	.align		4
        /*0008*/ 	.word	0x00000000
	.align		4
        /*000c*/ 	.word	0xfffffffe
	.align		4
        /*0010*/ 	.word	0x00000000
	.align		4
        /*0014*/ 	.word	0xfffffffd
	.align		4
        /*0018*/ 	.word	0x00000000
	.align		4
        /*001c*/ 	.word	0xfffffffc


//--------------------- .text._Z9reduce_v3ILi128EEvPfS0_ --------------------------
	.section	.text._Z9reduce_v3ILi128EEvPfS0_,"ax",@progbits
	.align	128
        .global         _Z9reduce_v3ILi128EEvPfS0_
        .type           _Z9reduce_v3ILi128EEvPfS0_,@function
        .size           _Z9reduce_v3ILi128EEvPfS0_,(.L_x_3 - _Z9reduce_v3ILi128EEvPfS0_)
        .other          _Z9reduce_v3ILi128EEvPfS0_,@"STO_CUDA_ENTRY STV_DEFAULT"
_Z9reduce_v3ILi128EEvPfS0_:
.text._Z9reduce_v3ILi128EEvPfS0_:
[----:B------:R-:W-:Y:S01]  /*0000*/  LDC R1, c[0x0][0x37c] ;  /* 0x0000df00ff017b82 */ /* 0x000fe20000000800 */
[----:B------:R-:W0:Y:S07]  /*0010*/  S2R R6, SR_TID.X ;  /* 0x0000000000067919 */ /* 0x000e2e0000002100 */
[----:B------:R-:W1:Y:S01]  /*0020*/  LDC.64 R4, c[0x0][0x380] ;  /* 0x0000e000ff047b82 */ /* 0x000e620000000a00 */
[----:B------:R-:W2:Y:S01]  /*0030*/  LDCU.64 UR6, c[0x0][0x358] ;  /* 0x00006b00ff0677ac */ /* 0x000ea20008000a00 */
[----:B------:R-:W0:Y:S02]  /*0040*/  S2R R9, SR_CTAID.X ;  /* 0x0000000000097919 */ /* 0x000e240000002500 */
[----:B0-----:R-:W-:-:S04]  /*0050*/  LEA R3, R9, R6, 0x8 ;  /* 0x0000000609037211 */ /* 0x001fc800078e40ff */
[C---:B------:R-:W-:Y:S01]  /*0060*/  IADD3 R7, PT, PT, R3.reuse, 0x80, RZ ;  /* 0x0000008003077810 */ /* 0x040fe20007ffe0ff */
[----:B-1----:R-:W-:-:S04]  /*0070*/  IMAD.WIDE.U32 R2, R3, 0x4, R4 ;  /* 0x0000000403027825 */ /* 0x002fc800078e0004 */
[----:B------:R-:W-:Y:S02]  /*0080*/  IMAD.WIDE.U32 R4, R7, 0x4, R4 ;  /* 0x0000000407047825 */ /* 0x000fe400078e0004 */
[----:B--2---:R-:W2:Y:S04]  /*0090*/  LDG.E R2, desc[UR6][R2.64] ;  /* 0x0000000602027981 */ /* 0x004ea8000c1e1900 */
[----:B------:R-:W2:Y:S01]  /*00a0*/  LDG.E R5, desc[UR6][R4.64] ;  /* 0x0000000604057981 */ /* 0x000ea2000c1e1900 */
[----:B------:R-:W0:Y:S01]  /*00b0*/  S2UR UR5, SR_CgaCtaId ;  /* 0x00000000000579c3 */ /* 0x000e220000008800 */
[----:B------:R-:W-:Y:S01]  /*00c0*/  UMOV UR4, 0x400 ;  /* 0x0000040000047882 */ /* 0x000fe20000000000 */
[----:B------:R-:W1:Y:S01]  /*00d0*/  LDCU UR8, c[0x0][0x360] ;  /* 0x00006c00ff0877ac */ /* 0x000e620008000800 */
[----:B------:R-:W-:Y:S01]  /*00e0*/  ISETP.NE.AND P0, PT, R6, RZ, PT ;  /* 0x000000ff0600720c */ /* 0x000fe20003f05270 */
[----:B-1----:R-:W-:-:S02]  /*00f0*/  UISETP.GE.U32.AND UP0, UPT, UR8, 0x2, UPT ;  /* 0x000000020800788c */ /* 0x002fc4000bf06070 */
[----:B0-----:R-:W-:-:S06]  /*0100*/  ULEA UR4, UR5, UR4, 0x18 ;  /* 0x0000000405047291 */ /* 0x001fcc000f8ec0ff */
[----:B------:R-:W-:Y:S01]  /*0110*/  LEA R7, R6, UR4, 0x2 ;  /* 0x0000000406077c11 */ /* 0x000fe2000f8e10ff */
[----:B--2---:R-:W-:-:S05]  /*0120*/  FADD R0, R2, R5 ;  /* 0x0000000502007221 */ /* 0x004fca0000000000 */
[----:B------:R0:W-:Y:S01]  /*0130*/  STS [R7], R0 ;  /* 0x0000000007007388 */ /* 0x0001e20000000800 */
[----:B------:R-:W-:Y:S06]  /*0140*/  BAR.SYNC.DEFER_BLOCKING 0x0 ;  /* 0x0000000000007b1d */ /* 0x000fec0000010000 */
[----:B------:R-:W-:Y:S05]  /*0150*/  BRA.U !UP0, `(.L_x_0) ;  /* 0x0000000108307547 */ /* 0x000fea000b800000 */
[----:B0-----:R-:W-:-:S07]  /*0160*/  IMAD.U32 R0, RZ, RZ, UR8 ;  /* 0x00000008ff007e24 */ /* 0x001fce000f8e00ff */
.L_x_1:
[----:B------:R-:W-:-:S04]  /*0170*/  SHF.R.U32.HI R5, RZ, 0x1, R0 ;  /* 0x00000001ff057819 */ /* 0x000fc80000011600 */
[----:B------:R-:W-:-:S13]  /*0180*/  ISETP.GE.U32.AND P1, PT, R6, R5, PT ;  /* 0x000000050600720c */ /* 0x000fda0003f26070 */
[----:B------:R-:W-:Y:S01]  /*0190*/  @!P1 LEA R2, R5, R7, 0x2 ;  /* 0x0000000705029211 */ /* 0x000fe200078e10ff */
[----:B------:R-:W-:Y:S05]  /*01a0*/  @!P1 LDS R3, [R7] ;  /* 0x0000000007039984 */ /* 0x000fea0000000800 */
[----:B------:R-:W0:Y:S02]  /*01b0*/  @!P1 LDS R2, [R2] ;  /* 0x0000000002029984 */ /* 0x000e240000000800 */
[----:B0-----:R-:W-:-:S05]  /*01c0*/  @!P1 FADD R4, R2, R3 ;  /* 0x0000000302049221 */ /* 0x001fca0000000000 */
[----:B------:R1:W-:Y:S01]  /*01d0*/  @!P1 STS [R7], R4 ;  /* 0x0000000407009388 */ /* 0x0003e20000000800 */
[----:B------:R-:W-:Y:S01]  /*01e0*/  BAR.SYNC.DEFER_BLOCKING 0x0 ;  /* 0x0000000000007b1d */ /* 0x000fe20000010000 */
[----:B------:R-:W-:Y:S01]  /*01f0*/  ISETP.GT.U32.AND P1, PT, R0, 0x3, PT ;  /* 0x000000030000780c */ /* 0x000fe20003f24070 */
[----:B------:R-:W-:-:S12]  /*0200*/  IMAD.MOV.U32 R0, RZ, RZ, R5 ;  /* 0x000000ffff007224 */ /* 0x000fd800078e0005 */
[----:B-1----:R-:W-:Y:S05]  /*0210*/  @P1 BRA `(.L_x_1) ;  /* 0xfffffffc00d41947 */ /* 0x002fea000383ffff */
.L_x_0:
[----:B------:R-:W-:Y:S05]  /*0220*/  @P0 EXIT ;  /* 0x000000000000094d */ /* 0x000fea0003800000 */
[----:B------:R-:W1:Y:S01]  /*0230*/  S2UR UR5, SR_CgaCtaId ;  /* 0x00000000000579c3 */ /* 0x000e620000008800 */
[----:B------:R-:W-:-:S07]  /*0240*/  UMOV UR4, 0x400 ;  /* 0x0000040000047882 */ /* 0x000fce0000000000 */
[----:B------:R-:W2:Y:S01]  /*0250*/  LDC.64 R2, c[0x0][0x388] ;  /* 0x0000e200ff027b82 */ /* 0x000ea20000000a00 */
[----:B-1----:R-:W-:Y:S01]  /*0260*/  ULEA UR4, UR5, UR4, 0x18 ;  /* 0x0000000405047291 */ /* 0x002fe2000f8ec0ff */
[----:B--2---:R-:W-:-:S08]  /*0270*/  IMAD.WIDE.U32 R2, R9, 0x4, R2 ;  /* 0x0000000409027825 */ /* 0x004fd000078e0002 */
[----:B------:R-:W1:Y:S04]  /*0280*/  LDS R5, [UR4] ;  /* 0x00000004ff057984 */ /* 0x000e680008000800 */
[----:B-1----:R-:W-:Y:S01]  /*0290*/  STG.E desc[UR6][R2.64], R5 ;  /* 0x0000000502007986 */ /* 0x002fe2000c101906 */
[----:B------:R-:W-:Y:S05]  /*02a0*/  EXIT ;  /* 0x000000000000794d */ /* 0x000fea0003800000 */
.L_x_2:
[----:B------:R-:W-:-:S00]  /*02b0*/  BRA `(.L_x_2) ;  /* 0xfffffffc00fc7947 */ /* 0x000fc0000383ffff */
[----:B------:R-:W-:-:S00]  /*02c0*/  NOP ;  /* 0x0000000000007918 */ /* 0x000fc00000000000 */
        /* <DEDUP_REMOVED lines=11> */
.L_x_3:


//--------------------- .nv.shared._Z9reduce_v3ILi128EEvPfS0_ --------------------------
	.section	.nv.shared._Z9reduce_v3ILi128EEvPfS0_,"aw",@nobits
	.sectionflags	@""
	.align	4
.nv.shared._Z9reduce_v3ILi128EEvPfS0_:
	.zero		1536


//--------------------- .nv.shared.reserved.0     --------------------------
	.section	.nv.shared.reserved.0,"aw",@nobits
	.weak		__nv_reservedSMEM_offset_0_alias
	.size		__nv_reservedSMEM_offset_0_alias, 0, 64
	.other		__nv_reservedSMEM_offset_0_alias,@"STO_CUDA_RESERVED_SHARED STV_DEFAULT"
__nv_reservedSMEM_offset_0_alias:
	.zero		0
	.zero		64


//--------------------- .nv.constant0._Z9reduce_v3ILi128EEvPfS0_ --------------------------
	.section	.nv.constant0._Z9reduce_v3ILi128EEvPfS0_,"a",@progbits
	.sectionflags	@""
	.align	4
.nv.constant0._Z9reduce_v3ILi128EEvPfS0_:
	.zero		912


//--------------------- SYMBOLS --------------------------

	.type		.nv.reservedSmem.offset0,@object
	.size		.nv.reservedSmem.offset0,0x4
	.type		.nv.reservedSmem.cap,@object
	.size		.nv.reservedSmem.cap,0x4
